//
// Generated by NVIDIA NVVM Compiler
//
// Compiler Build ID: CL-36424714
// Cuda compilation tools, release 13.0, V13.0.88
// Based on NVVM 20.0.0
//

.version 9.0
.target sm_100
.address_size 64

	// .globl	_Z17reduce_sum_kernelPKlPli
.extern .shared .align 16 .b8 sdata_long[];
.extern .shared .align 16 .b8 sdata_double[];

.visible .entry _Z17reduce_sum_kernelPKlPli(
	.param .u64 .ptr .align 1 _Z17reduce_sum_kernelPKlPli_param_0,
	.param .u64 .ptr .align 1 _Z17reduce_sum_kernelPKlPli_param_1,
	.param .u32 _Z17reduce_sum_kernelPKlPli_param_2
)
{
	.reg .pred 	%p<6>;
	.reg .b32 	%r<14>;
	.reg .b64 	%rd<15>;
	.reg .b64 	%fd<5>;

	ld.param.u64 	%rd1, [_Z17reduce_sum_kernelPKlPli_param_0];
	ld.param.u64 	%rd2, [_Z17reduce_sum_kernelPKlPli_param_1];
	ld.param.u32 	%r8, [_Z17reduce_sum_kernelPKlPli_param_2];
	mov.u32 	%r1, %tid.x;
	mov.u32 	%r2, %ctaid.x;
	mov.u32 	%r13, %ntid.x;
	mad.lo.s32 	%r4, %r2, %r13, %r1;
	setp.ge.u32 	%p1, %r4, %r8;
	mov.f64 	%fd4, 0d0000000000000000;
	@%p1 bra 	$L__BB0_2;
	cvta.to.global.u64 	%rd3, %rd1;
	mul.wide.u32 	%rd4, %r4, 8;
	add.s64 	%rd5, %rd3, %rd4;
	ld.global.u64 	%rd6, [%rd5];
	cvt.rn.f64.s64 	%fd4, %rd6;
$L__BB0_2:
	cvt.rzi.s64.f64 	%rd7, %fd4;
	shl.b32 	%r9, %r1, 3;
	mov.u32 	%r10, sdata_long;
	add.s32 	%r5, %r10, %r9;
	st.shared.u64 	[%r5], %rd7;
	bar.sync 	0;
	setp.lt.u32 	%p2, %r13, 2;
	@%p2 bra 	$L__BB0_6;
$L__BB0_3:
	shr.u32 	%r7, %r13, 1;
	setp.ge.u32 	%p3, %r1, %r7;
	@%p3 bra 	$L__BB0_5;
	shl.b32 	%r11, %r7, 3;
	add.s32 	%r12, %r5, %r11;
	ld.shared.u64 	%rd8, [%r12];
	ld.shared.u64 	%rd9, [%r5];
	add.s64 	%rd10, %rd9, %rd8;
	st.shared.u64 	[%r5], %rd10;
$L__BB0_5:
	bar.sync 	0;
	setp.gt.u32 	%p4, %r13, 3;
	mov.u32 	%r13, %r7;
	@%p4 bra 	$L__BB0_3;
$L__BB0_6:
	setp.ne.s32 	%p5, %r1, 0;
	@%p5 bra 	$L__BB0_8;
	ld.shared.u64 	%rd11, [sdata_long];
	cvta.to.global.u64 	%rd12, %rd2;
	mul.wide.u32 	%rd13, %r2, 8;
	add.s64 	%rd14, %rd12, %rd13;
	st.global.u64 	[%rd14], %rd11;
$L__BB0_8:
	ret;

}
	// .globl	_Z17reduce_sum_kernelPKdPdi
.visible .entry _Z17reduce_sum_kernelPKdPdi(
	.param .u64 .ptr .align 1 _Z17reduce_sum_kernelPKdPdi_param_0,
	.param .u64 .ptr .align 1 _Z17reduce_sum_kernelPKdPdi_param_1,
	.param .u32 _Z17reduce_sum_kernelPKdPdi_param_2
)
{
	.reg .pred 	%p<6>;
	.reg .b32 	%r<14>;
	.reg .b64 	%rd<9>;
	.reg .b64 	%fd<9>;

	ld.param.u64 	%rd1, [_Z17reduce_sum_kernelPKdPdi_param_0];
	ld.param.u64 	%rd2, [_Z17reduce_sum_kernelPKdPdi_param_1];
	ld.param.u32 	%r8, [_Z17reduce_sum_kernelPKdPdi_param_2];
	mov.u32 	%r1, %tid.x;
	mov.u32 	%r2, %ctaid.x;
	mov.u32 	%r13, %ntid.x;
	mad.lo.s32 	%r4, %r2, %r13, %r1;
	setp.ge.u32 	%p1, %r4, %r8;
	mov.f64 	%fd8, 0d0000000000000000;
	@%p1 bra 	$L__BB1_2;
	cvta.to.global.u64 	%rd3, %rd1;
	mul.wide.u32 	%rd4, %r4, 8;
	add.s64 	%rd5, %rd3, %rd4;
	ld.global.f64 	%fd8, [%rd5];
$L__BB1_2:
	shl.b32 	%r9, %r1, 3;
	mov.u32 	%r10, sdata_double;
	add.s32 	%r5, %r10, %r9;
	st.shared.f64 	[%r5], %fd8;
	bar.sync 	0;
	setp.lt.u32 	%p2, %r13, 2;
	@%p2 bra 	$L__BB1_6;
$L__BB1_3:
	shr.u32 	%r7, %r13, 1;
	setp.ge.u32 	%p3, %r1, %r7;
	@%p3 bra 	$L__BB1_5;
	shl.b32 	%r11, %r7, 3;
	add.s32 	%r12, %r5, %r11;
	ld.shared.f64 	%fd4, [%r12];
	ld.shared.f64 	%fd5, [%r5];
	add.f64 	%fd6, %fd4, %fd5;
	st.shared.f64 	[%r5], %fd6;
$L__BB1_5:
	bar.sync 	0;
	setp.gt.u32 	%p4, %r13, 3;
	mov.u32 	%r13, %r7;
	@%p4 bra 	$L__BB1_3;
$L__BB1_6:
	setp.ne.s32 	%p5, %r1, 0;
	@%p5 bra 	$L__BB1_8;
	ld.shared.f64 	%fd7, [sdata_double];
	cvta.to.global.u64 	%rd6, %rd2;
	mul.wide.u32 	%rd7, %r2, 8;
	add.s64 	%rd8, %rd6, %rd7;
	st.global.f64 	[%rd8], %fd7;
$L__BB1_8:
	ret;

}


// ===== COMPILED SASS (sm_100) =====

	.target	sm_100

	.elftype	@"ET_EXEC"


//--------------------- .note.nv.tkinfo           --------------------------
	.section	.note.nv.tkinfo,"",@"SHT_NOTE"
	.sectionflags	@"SHF_NOTE_NV_TKINFO"
	.tkinfo
        /*0018*/ 	.word	0x00000002
        /*0030*/ 	.string	""
        /*0030*/ 	.string	"ptxas"
        /*0030*/ 	.string	"Cuda compilation tools, release 13.0, V13.0.88"
        /*0030*/ 	.string	"Build cuda_13.0.r13.0/compiler.36424714_0"
        /*0030*/ 	.string	"-arch sm_100 -m 64 "



//--------------------- .note.nv.cuinfo           --------------------------
	.section	.note.nv.cuinfo,"",@"SHT_NOTE"
	.sectionflags	@"SHF_NOTE_NV_CUINFO"
        /*0018*/ 	.short	0x0002
        /*001a*/ 	.short	0x0064
        /*001c*/ 	.short	0x0082
	.zero		2


//--------------------- .nv.info                  --------------------------
	.section	.nv.info,"",@"SHT_CUDA_INFO"
	.align	4


	//----- nvinfo : EIATTR_REGCOUNT
	.align		4
        /*0000*/ 	.byte	0x04, 0x2f
        /*0002*/ 	.short	(.L_1 - .L_0)
	.align		4
.L_0:
        /*0004*/ 	.word	index@(_Z17reduce_sum_kernelPKlPli)
        /*0008*/ 	.word	0x0000000d


	//----- nvinfo : EIATTR_FRAME_SIZE
	.align		4
.L_1:
        /*000c*/ 	.byte	0x04, 0x11
        /*000e*/ 	.short	(.L_3 - .L_2)
	.align		4
.L_2:
        /*0010*/ 	.word	index@(_Z17reduce_sum_kernelPKlPli)
        /*0014*/ 	.word	0x00000000


	//----- nvinfo : EIATTR_REGCOUNT
	.align		4
.L_3:
        /*0018*/ 	.byte	0x04, 0x2f
        /*001a*/ 	.short	(.L_5 - .L_4)
	.align		4
.L_4:
        /*001c*/ 	.word	index@(_Z17reduce_sum_kernelPKdPdi)
        /*0020*/ 	.word	0x0000000d


	//----- nvinfo : EIATTR_FRAME_SIZE
	.align		4
.L_5:
        /*0024*/ 	.byte	0x04, 0x11
        /*0026*/ 	.short	(.L_7 - .L_6)
	.align		4
.L_6:
        /*0028*/ 	.word	index@(_Z17reduce_sum_kernelPKdPdi)
        /*002c*/ 	.word	0x00000000


	//----- nvinfo : EIATTR_MIN_STACK_SIZE
	.align		4
.L_7:
        /*0030*/ 	.byte	0x04, 0x12
        /*0032*/ 	.short	(.L_9 - .L_8)
	.align		4
.L_8:
        /*0034*/ 	.word	index@(_Z17reduce_sum_kernelPKdPdi)
        /*0038*/ 	.word	0x00000000


	//----- nvinfo : EIATTR_MIN_STACK_SIZE
	.align		4
.L_9:
        /*003c*/ 	.byte	0x04, 0x12
        /*003e*/ 	.short	(.L_11 - .L_10)
	.align		4
.L_10:
        /*0040*/ 	.word	index@(_Z17reduce_sum_kernelPKlPli)
        /*0044*/ 	.word	0x00000000
.L_11:


//--------------------- .nv.compat                --------------------------
	.section	.nv.compat,"",@"SHT_CUDA_COMPAT_INFO"
	.align	4
        /*0000*/ 	.byte	0x02, 0x09, 0x00, 0x00, 0x02, 0x02, 0x01, 0x00, 0x02, 0x05, 0x05, 0x00, 0x03, 0x07, 0x01, 0x01
        /*0010*/ 	.byte	0x02, 0x03, 0x00, 0x00, 0x02, 0x06, 0x01, 0x00, 0x04, 0x0b, 0x08, 0x00, 0x01, 0x00, 0x00, 0x00
        /*0020*/ 	.byte	0x00, 0x00, 0x00, 0x00


//--------------------- .nv.info._Z17reduce_sum_kernelPKdPdi --------------------------
	.section	.nv.info._Z17reduce_sum_kernelPKdPdi,"",@"SHT_CUDA_INFO"
	.sectionflags	@""
	.align	4


	//----- nvinfo : EIATTR_CUDA_API_VERSION
	.align		4
        /*0000*/ 	.byte	0x04, 0x37
        /*0002*/ 	.short	(.L_13 - .L_12)
.L_12:
        /*0004*/ 	.word	0x00000082


	//----- nvinfo : EIATTR_KPARAM_INFO
	.align		4
.L_13:
        /*0008*/ 	.byte	0x04, 0x17
        /*000a*/ 	.short	(.L_15 - .L_14)
.L_14:
        /*000c*/ 	.word	0x00000000
        /*0010*/ 	.short	0x0002
        /*0012*/ 	.short	0x0010
        /*0014*/ 	.byte	0x00, 0xf0, 0x11, 0x00


	//----- nvinfo : EIATTR_KPARAM_INFO
	.align		4
.L_15:
        /*0018*/ 	.byte	0x04, 0x17
        /*001a*/ 	.short	(.L_17 - .L_16)
.L_16:
        /*001c*/ 	.word	0x00000000
        /*0020*/ 	.short	0x0001
        /*0022*/ 	.short	0x0008
        /*0024*/ 	.byte	0x00, 0xf5, 0x21, 0x00


	//----- nvinfo : EIATTR_KPARAM_INFO
	.align		4
.L_17:
        /*0028*/ 	.byte	0x04, 0x17
        /*002a*/ 	.short	(.L_19 - .L_18)
.L_18:
        /*002c*/ 	.word	0x00000000
        /*0030*/ 	.short	0x0000
        /*0032*/ 	.short	0x0000
        /*0034*/ 	.byte	0x00, 0xf5, 0x21, 0x00


	//----- nvinfo : EIATTR_SPARSE_MMA_MASK
	.align		4
.L_19:
        /*0038*/ 	.byte	0x03, 0x50
        /*003a*/ 	.short	0x0000


	//----- nvinfo : EIATTR_MAXREG_COUNT
	.align		4
        /*003c*/ 	.byte	0x03, 0x1b
        /*003e*/ 	.short	0x00ff


	//----- nvinfo : EIATTR_NUM_BARRIERS
	.align		4
        /*0040*/ 	.byte	0x02, 0x4c
        /*0042*/ 	.byte	0x01
	.zero		1


	//----- nvinfo : EIATTR_MERCURY_ISA_VERSION
	.align		4
        /*0044*/ 	.byte	0x03, 0x5f
        /*0046*/ 	.short	0x0101


	//----- nvinfo : EIATTR_VRC_CTA_INIT_COUNT
	.align		4
        /*0048*/ 	.byte	0x02, 0x4a
	.zero		1
	.zero		1


	//----- nvinfo : EIATTR_EXIT_INSTR_OFFSETS
	.align		4
        /*004c*/ 	.byte	0x04, 0x1c
        /*004e*/ 	.short	(.L_21 - .L_20)


	//   ....[0]....
.L_20:
        /*0050*/ 	.word	0x00000210


	//   ....[1]....
        /*0054*/ 	.word	0x00000290


	//----- nvinfo : EIATTR_CBANK_PARAM_SIZE
	.align		4
.L_21:
        /*0058*/ 	.byte	0x03, 0x19
        /*005a*/ 	.short	0x0014


	//----- nvinfo : EIATTR_PARAM_CBANK
	.align		4
        /*005c*/ 	.byte	0x04, 0x0a
        /*005e*/ 	.short	(.L_23 - .L_22)
	.align		4
.L_22:
        /*0060*/ 	.word	index@(.nv.constant0._Z17reduce_sum_kernelPKdPdi)
        /*0064*/ 	.short	0x0380
        /*0066*/ 	.short	0x0014


	//----- nvinfo : EIATTR_SW_WAR
	.align		4
.L_23:
        /*0068*/ 	.byte	0x04, 0x36
        /*006a*/ 	.short	(.L_25 - .L_24)
.L_24:
        /*006c*/ 	.word	0x00000008
.L_25:


//--------------------- .nv.info._Z17reduce_sum_kernelPKlPli --------------------------
	.section	.nv.info._Z17reduce_sum_kernelPKlPli,"",@"SHT_CUDA_INFO"
	.sectionflags	@""
	.align	4


	//----- nvinfo : EIATTR_CUDA_API_VERSION
	.align		4
        /*0000*/ 	.byte	0x04, 0x37
        /*0002*/ 	.short	(.L_27 - .L_26)
.L_26:
        /*0004*/ 	.word	0x00000082


	//----- nvinfo : EIATTR_KPARAM_INFO
	.align		4
.L_27:
        /*0008*/ 	.byte	0x04, 0x17
        /*000a*/ 	.short	(.L_29 - .L_28)
.L_28:
        /*000c*/ 	.word	0x00000000
        /*0010*/ 	.short	0x0002
        /*0012*/ 	.short	0x0010
        /*0014*/ 	.byte	0x00, 0xf0, 0x11, 0x00


	//----- nvinfo : EIATTR_KPARAM_INFO
	.align		4
.L_29:
        /*0018*/ 	.byte	0x04, 0x17
        /*001a*/ 	.short	(.L_31 - .L_30)
.L_30:
        /*001c*/ 	.word	0x00000000
        /*0020*/ 	.short	0x0001
        /*0022*/ 	.short	0x0008
        /*0024*/ 	.byte	0x00, 0xf5, 0x21, 0x00


	//----- nvinfo : EIATTR_KPARAM_INFO
	.align		4
.L_31:
        /*0028*/ 	.byte	0x04, 0x17
        /*002a*/ 	.short	(.L_33 - .L_32)
.L_32:
        /*002c*/ 	.word	0x00000000
        /*0030*/ 	.short	0x0000
        /*0032*/ 	.short	0x0000
        /*0034*/ 	.byte	0x00, 0xf5, 0x21, 0x00


	//----- nvinfo : EIATTR_SPARSE_MMA_MASK
	.align		4
.L_33:
        /*0038*/ 	.byte	0x03, 0x50
        /*003a*/ 	.short	0x0000


	//----- nvinfo : EIATTR_MAXREG_COUNT
	.align		4
        /*003c*/ 	.byte	0x03, 0x1b
        /*003e*/ 	.short	0x00ff


	//----- nvinfo : EIATTR_NUM_BARRIERS
	.align		4
        /*0040*/ 	.byte	0x02, 0x4c
        /*0042*/ 	.byte	0x01
	.zero		1


	//----- nvinfo : EIATTR_MERCURY_ISA_VERSION
	.align		4
        /*0044*/ 	.byte	0x03, 0x5f
        /*0046*/ 	.short	0x0101


	//----- nvinfo : EIATTR_VRC_CTA_INIT_COUNT
	.align		4
        /*0048*/ 	.byte	0x02, 0x4a
	.zero		1
	.zero		1


	//----- nvinfo : EIATTR_EXIT_INSTR_OFFSETS
	.align		4
        /*004c*/ 	.byte	0x04, 0x1c
        /*004e*/ 	.short	(.L_35 - .L_34)


	//   ....[0]....
.L_34:
        /*0050*/ 	.word	0x00000240


	//   ....[1]....
        /*0054*/ 	.word	0x000002c0


	//----- nvinfo : EIATTR_CBANK_PARAM_SIZE
	.align		4
.L_35:
        /*0058*/ 	.byte	0x03, 0x19
        /*005a*/ 	.short	0x0014


	//----- nvinfo : EIATTR_PARAM_CBANK
	.align		4
        /*005c*/ 	.byte	0x04, 0x0a
        /*005e*/ 	.short	(.L_37 - .L_36)
	.align		4
.L_36:
        /*0060*/ 	.word	index@(.nv.constant0._Z17reduce_sum_kernelPKlPli)
        /*0064*/ 	.short	0x0380
        /*0066*/ 	.short	0x0014


	//----- nvinfo : EIATTR_SW_WAR
	.align		4
.L_37:
        /*0068*/ 	.byte	0x04, 0x36
        /*006a*/ 	.short	(.L_39 - .L_38)
.L_38:
        /*006c*/ 	.word	0x00000008
.L_39:


//--------------------- .nv.callgraph             --------------------------
	.section	.nv.callgraph,"",@"SHT_CUDA_CALLGRAPH"
	.align	4
	.sectionentsize	8
	.align		4
        /*0000*/ 	.word	0x00000000
	.align		4
        /*0004*/ 	.word	0xffffffff
	.align		4
        /*0008*/ 	.word	0x00000000
	.align		4
        /*000c*/ 	.word	0xfffffffe
	.align		4
        /*0010*/ 	.word	0x00000000
	.align		4
        /*0014*/ 	.word	0xfffffffd
	.align		4
        /*0018*/ 	.word	0x00000000
	.align		4
        /*001c*/ 	.word	0xfffffffc


//--------------------- .text._Z17reduce_sum_kernelPKdPdi --------------------------
	.section	.text._Z17reduce_sum_kernelPKdPdi,"ax",@progbits
	.align	128
        .global         _Z17reduce_sum_kernelPKdPdi
        .type           _Z17reduce_sum_kernelPKdPdi,@function
        .size           _Z17reduce_sum_kernelPKdPdi,(.L_x_6 - _Z17reduce_sum_kernelPKdPdi)
        .other          _Z17reduce_sum_kernelPKdPdi,@"STO_CUDA_ENTRY STV_DEFAULT"
_Z17reduce_sum_kernelPKdPdi:
.text._Z17reduce_sum_kernelPKdPdi:
[----:B------:R-:W-:Y:S01]  /*0000*/  LDC R1, c[0x0][0x37c] ;  /* 0x0000df00ff017b82 */ /* 0x000fe20000000800 */
[----:B------:R-:W0:Y:S01]  /*0010*/  S2R R8, SR_TID.X ;  /* 0x0000000000087919 */ /* 0x000e220000002100 */
[----:B------:R-:W0:Y:S01]  /*0020*/  LDCU UR8, c[0x0][0x360] ;  /* 0x00006c00ff0877ac */ /* 0x000e220008000800 */
[----:B------:R-:W-:Y:S01]  /*0030*/  CS2R R2, SRZ ;  /* 0x0000000000027805 */ /* 0x000fe2000001ff00 */
[----:B------:R-:W0:Y:S01]  /*0040*/  S2R R9, SR_CTAID.X ;  /* 0x0000000000097919 */ /* 0x000e220000002500 */
[----:B------:R-:W1:Y:S01]  /*0050*/  LDCU UR4, c[0x0][0x390] ;  /* 0x00007200ff0477ac */ /* 0x000e620008000800 */
[----:B------:R-:W2:Y:S01]  /*0060*/  LDCU.64 UR6, c[0x0][0x358] ;  /* 0x00006b00ff0677ac */ /* 0x000ea20008000a00 */
[----:B0-----:R-:W-:-:S05]  /*0070*/  IMAD R7, R9, UR8, R8 ;  /* 0x0000000809077c24 */ /* 0x001fca000f8e0208 */
[----:B-1----:R-:W-:-:S13]  /*0080*/  ISETP.GE.U32.AND P0, PT, R7, UR4, PT ;  /* 0x0000000407007c0c */ /* 0x002fda000bf06070 */
[----:B------:R-:W0:Y:S02]  /*0090*/  @!P0 LDC.64 R4, c[0x0][0x380] ;  /* 0x0000e000ff048b82 */ /* 0x000e240000000a00 */
[----:B0-----:R-:W-:-:S05]  /*00a0*/  @!P0 IMAD.WIDE.U32 R4, R7, 0x8, R4 ;  /* 0x0000000807048825 */ /* 0x001fca00078e0004 */
[----:B--2---:R-:W2:Y:S01]  /*00b0*/  @!P0 LDG.E.64 R2, desc[UR6][R4.64] ;  /* 0x0000000604028981 */ /* 0x004ea2000c1e1b00 */
[----:B------:R-:W0:Y:S01]  /*00c0*/  S2UR UR5, SR_CgaCtaId ;  /* 0x00000000000579c3 */ /* 0x000e220000008800 */
[----:B------:R-:W-:Y:S01]  /*00d0*/  IMAD.U32 R0, RZ, RZ, UR8 ;  /* 0x00000008ff007e24 */ /* 0x000fe2000f8e00ff */
[----:B------:R-:W-:Y:S01]  /*00e0*/  UMOV UR4, 0x400 ;  /* 0x0000040000047882 */ /* 0x000fe20000000000 */
[----:B------:R-:W-:-:S03]  /*00f0*/  ISETP.NE.AND P0, PT, R8, RZ, PT ;  /* 0x000000ff0800720c */ /* 0x000fc60003f05270 */
[----:B------:R-:W-:Y:S01]  /*0100*/  ISETP.GE.U32.AND P1, PT, R0, 0x2, PT ;  /* 0x000000020000780c */ /* 0x000fe20003f26070 */
[----:B0-----:R-:W-:-:S06]  /*0110*/  ULEA UR4, UR5, UR4, 0x18 ;  /* 0x0000000405047291 */ /* 0x001fcc000f8ec0ff */
[----:B------:R-:W-:-:S05]  /*0120*/  LEA R7, R8, UR4, 0x3 ;  /* 0x0000000408077c11 */ /* 0x000fca000f8e18ff */
[----:B--2---:R0:W-:Y:S01]  /*0130*/  STS.64 [R7], R2 ;  /* 0x0000000207007388 */ /* 0x0041e20000000a00 */
[----:B------:R-:W-:Y:S06]  /*0140*/  BAR.SYNC.DEFER_BLOCKING 0x0 ;  /* 0x0000000000007b1d */ /* 0x000fec0000010000 */
[----:B------:R-:W-:Y:S05]  /*0150*/  @!P1 BRA `(.L_x_0) ;  /* 0x00000000002c9947 */ /* 0x000fea0003800000 */
.L_x_1:
[----:B------:R-:W-:-:S04]  /*0160*/  SHF.R.U32.HI R10, RZ, 0x1, R0 ;  /* 0x00000001ff0a7819 */ /* 0x000fc80000011600 */
[----:B------:R-:W-:-:S13]  /*0170*/  ISETP.GE.U32.AND P1, PT, R8, R10, PT ;  /* 0x0000000a0800720c */ /* 0x000fda0003f26070 */
[----:B------:R-:W-:Y:S01]  /*0180*/  @!P1 IMAD R6, R10, 0x8, R7 ;  /* 0x000000080a069824 */ /* 0x000fe200078e0207 */
[----:B------:R-:W-:Y:S04]  /*0190*/  @!P1 LDS.64 R4, [R7] ;  /* 0x0000000007049984 */ /* 0x000fe80000000a00 */
[----:B0-----:R-:W0:Y:S02]  /*01a0*/  @!P1 LDS.64 R2, [R6] ;  /* 0x0000000006029984 */ /* 0x001e240000000a00 */
[----:B0-----:R-:W-:-:S07]  /*01b0*/  @!P1 DADD R2, R2, R4 ;  /* 0x0000000002029229 */ /* 0x001fce0000000004 */
[----:B------:R1:W-:Y:S01]  /*01c0*/  @!P1 STS.64 [R7], R2 ;  /* 0x0000000207009388 */ /* 0x0003e20000000a00 */
[----:B------:R-:W-:Y:S01]  /*01d0*/  BAR.SYNC.DEFER_BLOCKING 0x0 ;  /* 0x0000000000007b1d */ /* 0x000fe20000010000 */
[----:B------:R-:W-:Y:S01]  /*01e0*/  ISETP.GT.U32.AND P1, PT, R0, 0x3, PT ;  /* 0x000000030000780c */ /* 0x000fe20003f24070 */
[----:B------:R-:W-:-:S12]  /*01f0*/  IMAD.MOV.U32 R0, RZ, RZ, R10 ;  /* 0x000000ffff007224 */ /* 0x000fd800078e000a */
[----:B-1----:R-:W-:Y:S05]  /*0200*/  @P1 BRA `(.L_x_1) ;  /* 0xfffffffc00d41947 */ /* 0x002fea000383ffff */
.L_x_0:
[----:B------:R-:W-:Y:S05]  /*0210*/  @P0 EXIT ;  /* 0x000000000000094d */ /* 0x000fea0003800000 */
[----:B------:R-:W1:Y:S01]  /*0220*/  S2UR UR5, SR_CgaCtaId ;  /* 0x00000000000579c3 */ /* 0x000e620000008800 */
[----:B------:R-:W-:-:S07]  /*0230*/  UMOV UR4, 0x400 ;  /* 0x0000040000047882 */ /* 0x000fce0000000000 */
[----:B------:R-:W2:Y:S01]  /*0240*/  LDC.64 R4, c[0x0][0x388] ;  /* 0x0000e200ff047b82 */ /* 0x000ea20000000a00 */
[----:B-1----:R-:W-:Y:S01]  /*0250*/  ULEA UR4, UR5, UR4, 0x18 ;  /* 0x0000000405047291 */ /* 0x002fe2000f8ec0ff */
[----:B--2---:R-:W-:-:S08]  /*0260*/  IMAD.WIDE.U32 R4, R9, 0x8, R4 ;  /* 0x0000000809047825 */ /* 0x004fd000078e0004 */
[----:B0-----:R-:W0:Y:S04]  /*0270*/  LDS.64 R2, [UR4] ;  /* 0x00000004ff027984 */ /* 0x001e280008000a00 */
[----:B0-----:R-:W-:Y:S01]  /*0280*/  STG.E.64 desc[UR6][R4.64], R2 ;  /* 0x0000000204007986 */ /* 0x001fe2000c101b06 */
[----:B------:R-:W-:Y:S05]  /*0290*/  EXIT ;  /* 0x000000000000794d */ /* 0x000fea0003800000 */
.L_x_2:
[----:B------:R-:W-:-:S00]  /*02a0*/  BRA `(.L_x_2) ;  /* 0xfffffffc00fc7947 */ /* 0x000fc0000383ffff */
[----:B------:R-:W-:-:S00]  /*02b0*/  NOP ;  /* 0x0000000000007918 */ /* 0x000fc00000000000 */
        /* <DEDUP_REMOVED lines=12> */
.L_x_6:


//--------------------- .text._Z17reduce_sum_kernelPKlPli --------------------------
	.section	.text._Z17reduce_sum_kernelPKlPli,"ax",@progbits
	.align	128
        .global         _Z17reduce_sum_kernelPKlPli
        .type           _Z17reduce_sum_kernelPKlPli,@function
        .size           _Z17reduce_sum_kernelPKlPli,(.L_x_7 - _Z17reduce_sum_kernelPKlPli)
        .other          _Z17reduce_sum_kernelPKlPli,@"STO_CUDA_ENTRY STV_DEFAULT"
_Z17reduce_sum_kernelPKlPli:
.text._Z17reduce_sum_kernelPKlPli:
[----:B------:R-:W-:Y:S01]  /*0000*/  LDC R1, c[0x0][0x37c] ;  /* 0x0000df00ff017b82 */ /* 0x000fe20000000800 */
[----:B------:R-:W0:Y:S01]  /*0010*/  S2R R8, SR_TID.X ;  /* 0x0000000000087919 */ /* 0x000e220000002100 */
[----:B------:R-:W0:Y:S01]  /*0020*/  LDCU UR8, c[0x0][0x360] ;  /* 0x00006c00ff0877ac */ /* 0x000e220008000800 */
[----:B------:R-:W0:Y:S01]  /*0030*/  S2R R9, SR_CTAID.X ;  /* 0x0000000000097919 */ /* 0x000e220000002500 */
[----:B------:R-:W1:Y:S01]  /*0040*/  LDCU UR4, c[0x0][0x390] ;  /* 0x00007200ff0477ac */ /* 0x000e620008000800 */
[----:B------:R-:W2:Y:S01]  /*0050*/  LDCU.64 UR6, c[0x0][0x358] ;  /* 0x00006b00ff0677ac */ /* 0x000ea20008000a00 */
[----:B0-----:R-:W-:-:S05]  /*0060*/  IMAD R3, R9, UR8, R8 ;  /* 0x0000000809037c24 */ /* 0x001fca000f8e0208 */
[----:B-1----:R-:W-:-:S13]  /*0070*/  ISETP.GE.U32.AND P0, PT, R3, UR4, PT ;  /* 0x0000000403007c0c */ /* 0x002fda000bf06070 */
[----:B------:R-:W0:Y:S02]  /*0080*/  @!P0 LDC.64 R4, c[0x0][0x380] ;  /* 0x0000e000ff048b82 */ /* 0x000e240000000a00 */
[----:B0-----:R-:W-:-:S06]  /*0090*/  @!P0 IMAD.WIDE.U32 R4, R3, 0x8, R4 ;  /* 0x0000000803048825 */ /* 0x001fcc00078e0004 */
[----:B--2---:R-:W2:Y:S01]  /*00a0*/  @!P0 LDG.E.64 R4, desc[UR6][R4.64] ;  /* 0x0000000604048981 */ /* 0x004ea2000c1e1b00 */
[----:B------:R-:W-:Y:S01]  /*00b0*/  CS2R R2, SRZ ;  /* 0x0000000000027805 */ /* 0x000fe2000001ff00 */
[----:B------:R-:W0:Y:S01]  /*00c0*/  S2UR UR5, SR_CgaCtaId ;  /* 0x00000000000579c3 */ /* 0x000e220000008800 */
[----:B------:R-:W-:Y:S01]  /*00d0*/  IMAD.U32 R0, RZ, RZ, UR8 ;  /* 0x00000008ff007e24 */ /* 0x000fe2000f8e00ff */
[----:B------:R-:W-:-:S04]  /*00e0*/  UMOV UR4, 0x400 ;  /* 0x0000040000047882 */ /* 0x000fc80000000000 */
[----:B------:R-:W-:Y:S01]  /*00f0*/  ISETP.GE.U32.AND P1, PT, R0, 0x2, PT ;  /* 0x000000020000780c */ /* 0x000fe20003f26070 */
[----:B0-----:R-:W-:-:S06]  /*0100*/  ULEA UR4, UR5, UR4, 0x18 ;  /* 0x0000000405047291 */ /* 0x001fcc000f8ec0ff */
[C---:B------:R-:W-:Y:S01]  /*0110*/  LEA R7, R8.reuse, UR4, 0x3 ;  /* 0x0000000408077c11 */ /* 0x040fe2000f8e18ff */
[----:B--2---:R-:W0:Y:S01]  /*0120*/  @!P0 I2F.F64.S64 R2, R4 ;  /* 0x0000000400028312 */ /* 0x004e220000301c00 */
[----:B------:R-:W-:-:S07]  /*0130*/  ISETP.NE.AND P0, PT, R8, RZ, PT ;  /* 0x000000ff0800720c */ /* 0x000fce0003f05270 */
[----:B0-----:R-:W0:Y:S02]  /*0140*/  F2I.S64.F64.TRUNC R2, R2 ;  /* 0x0000000200027311 */ /* 0x001e24000030d900 */
[----:B0-----:R0:W-:Y:S01]  /*0150*/  STS.64 [R7], R2 ;  /* 0x0000000207007388 */ /* 0x0011e20000000a00 */
[----:B------:R-:W-:Y:S06]  /*0160*/  BAR.SYNC.DEFER_BLOCKING 0x0 ;  /* 0x0000000000007b1d */ /* 0x000fec0000010000 */
[----:B------:R-:W-:Y:S05]  /*0170*/  @!P1 BRA `(.L_x_3) ;  /* 0x0000000000309947 */ /* 0x000fea0003800000 */
.L_x_4:
[----:B------:R-:W-:-:S04]  /*0180*/  SHF.R.U32.HI R10, RZ, 0x1, R0 ;  /* 0x00000001ff0a7819 */ /* 0x000fc80000011600 */
[----:B------:R-:W-:-:S13]  /*0190*/  ISETP.GE.U32.AND P1, PT, R8, R10, PT ;  /* 0x0000000a0800720c */ /* 0x000fda0003f26070 */
[----:B------:R-:W-:Y:S01]  /*01a0*/  @!P1 IMAD R6, R10, 0x8, R7 ;  /* 0x000000080a069824 */ /* 0x000fe200078e0207 */
[----:B------:R-:W-:Y:S04]  /*01b0*/  @!P1 LDS.64 R4, [R7] ;  /* 0x0000000007049984 */ /* 0x000fe80000000a00 */
[----:B0-----:R-:W0:Y:S02]  /*01c0*/  @!P1 LDS.64 R2, [R6] ;  /* 0x0000000006029984 */ /* 0x001e240000000a00 */
[----:B0-----:R-:W-:-:S05]  /*01d0*/  @!P1 IADD3 R2, P2, PT, R2, R4, RZ ;  /* 0x0000000402029210 */ /* 0x001fca0007f5e0ff */
[----:B------:R-:W-:-:S05]  /*01e0*/  @!P1 IMAD.X R3, R3, 0x1, R5, P2 ;  /* 0x0000000103039824 */ /* 0x000fca00010e0605 */
[----:B------:R1:W-:Y:S01]  /*01f0*/  @!P1 STS.64 [R7], R2 ;  /* 0x0000000207009388 */ /* 0x0003e20000000a00 */
[----:B------:R-:W-:Y:S01]  /*0200*/  BAR.SYNC.DEFER_BLOCKING 0x0 ;  /* 0x0000000000007b1d */ /* 0x000fe20000010000 */
[----:B------:R-:W-:Y:S01]  /*0210*/  ISETP.GT.U32.AND P1, PT, R0, 0x3, PT ;  /* 0x000000030000780c */ /* 0x000fe20003f24070 */
[----:B------:R-:W-:-:S12]  /*0220*/  IMAD.MOV.U32 R0, RZ, RZ, R10 ;  /* 0x000000ffff007224 */ /* 0x000fd800078e000a */
[----:B-1----:R-:W-:Y:S05]  /*0230*/  @P1 BRA `(.L_x_4) ;  /* 0xfffffffc00d01947 */ /* 0x002fea000383ffff */
.L_x_3:
        /* <DEDUP_REMOVED lines=9> */
.L_x_5:
        /* <DEDUP_REMOVED lines=11> */
.L_x_7:


//--------------------- .nv.shared._Z17reduce_sum_kernelPKdPdi --------------------------
	.section	.nv.shared._Z17reduce_sum_kernelPKdPdi,"aw",@nobits
	.sectionflags	@""
	.align	16
	.zero		1024


//--------------------- .nv.shared.reserved.0     --------------------------
	.section	.nv.shared.reserved.0,"aw",@nobits
	.weak		__nv_reservedSMEM_offset_0_alias
	.size		__nv_reservedSMEM_offset_0_alias, 0, 64
	.other		__nv_reservedSMEM_offset_0_alias,@"STO_CUDA_RESERVED_SHARED STV_DEFAULT"
__nv_reservedSMEM_offset_0_alias:
	.zero		0
	.zero		64


//--------------------- .nv.shared._Z17reduce_sum_kernelPKlPli --------------------------
	.section	.nv.shared._Z17reduce_sum_kernelPKlPli,"aw",@nobits
	.sectionflags	@""
	.align	16
	.zero		1024


//--------------------- .nv.constant0._Z17reduce_sum_kernelPKdPdi --------------------------
	.section	.nv.constant0._Z17reduce_sum_kernelPKdPdi,"a",@progbits
	.sectionflags	@""
	.align	4
.nv.constant0._Z17reduce_sum_kernelPKdPdi:
	.zero		916


//--------------------- .nv.constant0._Z17reduce_sum_kernelPKlPli --------------------------
	.section	.nv.constant0._Z17reduce_sum_kernelPKlPli,"a",@progbits
	.sectionflags	@""
	.align	4
.nv.constant0._Z17reduce_sum_kernelPKlPli:
	.zero		916


//--------------------- SYMBOLS --------------------------

	.type		.nv.reservedSmem.offset0,@object
	.size		.nv.reservedSmem.offset0,0x4
	.type		.nv.reservedSmem.cap,@object
	.size		.nv.reservedSmem.cap,0x4
